	.headerflags	@"EF_CUDA_TEXMODE_UNIFIED EF_CUDA_64BIT_ADDRESS EF_CUDA_ACCELERATORS EF_CUDA_SM90 EF_CUDA_VIRTUAL_SM(EF_CUDA_SM90)"
	.elftype	@"ET_EXEC"


//--------------------- .nv.info                  --------------------------
	.section	.nv.info,"",@"SHT_CUDA_INFO"
	.align	4


	//----- nvinfo : EIATTR_REGCOUNT
	.align		4
        /*0000*/ 	.byte	0x04, 0x2f
        /*0002*/ 	.short	(.L_1 - .L_0)
	.align		4
.L_0:
        /*0004*/ 	.word	index@(triton_poi_fused__to_copy__unsafe_index_add_arange_clamp_mul_sub_1)
        /*0008*/ 	.word	0x00000030


	//----- nvinfo : EIATTR_MIN_STACK_SIZE
	.align		4
.L_1:
        /*000c*/ 	.byte	0x04, 0x12
        /*000e*/ 	.short	(.L_3 - .L_2)
	.align		4
.L_2:
        /*0010*/ 	.word	index@(triton_poi_fused__to_copy__unsafe_index_add_arange_clamp_mul_sub_1)
        /*0014*/ 	.word	0x00000000


	//----- nvinfo : EIATTR_FRAME_SIZE
	.align		4
.L_3:
        /*0018*/ 	.byte	0x04, 0x11
        /*001a*/ 	.short	(.L_5 - .L_4)
	.align		4
.L_4:
        /*001c*/ 	.word	index@(triton_poi_fused__to_copy__unsafe_index_add_arange_clamp_mul_sub_1)
        /*0020*/ 	.word	0x00000000


	//----- nvinfo : EIATTR_MIN_STACK_SIZE
	.align		4
.L_5:
        /*0024*/ 	.byte	0x04, 0x12
        /*0026*/ 	.short	(.L_7 - .L_6)
	.align		4
.L_6:
        /*0028*/ 	.word	index@(triton_poi_fused__to_copy__unsafe_index_add_arange_clamp_mul_sub_1)
        /*002c*/ 	.word	0x00000000
.L_7:


//--------------------- .nv.info.triton_poi_fused__to_copy__unsafe_index_add_arange_clamp_mul_sub_1 --------------------------
	.section	.nv.info.triton_poi_fused__to_copy__unsafe_index_add_arange_clamp_mul_sub_1,"",@"SHT_CUDA_INFO"
	.sectionflags	@""
	.align	4


	//----- nvinfo : EIATTR_CUDA_API_VERSION
	.align		4
        /*0000*/ 	.byte	0x04, 0x37
        /*0002*/ 	.short	(.L_9 - .L_8)
.L_8:
        /*0004*/ 	.word	0x0000007c


	//----- nvinfo : EIATTR_KPARAM_INFO
	.align		4
.L_9:
        /*0008*/ 	.byte	0x04, 0x17
        /*000a*/ 	.short	(.L_11 - .L_10)
.L_10:
        /*000c*/ 	.word	0x00000000
        /*0010*/ 	.short	0x0003
        /*0012*/ 	.short	0x0014
        /*0014*/ 	.byte	0x00, 0xf0, 0x11, 0x00


	//----- nvinfo : EIATTR_KPARAM_INFO
	.align		4
.L_11:
        /*0018*/ 	.byte	0x04, 0x17
        /*001a*/ 	.short	(.L_13 - .L_12)
.L_12:
        /*001c*/ 	.word	0x00000000
        /*0020*/ 	.short	0x0002
        /*0022*/ 	.short	0x0010
        /*0024*/ 	.byte	0x00, 0xf0, 0x11, 0x00


	//----- nvinfo : EIATTR_KPARAM_INFO
	.align		4
.L_13:
        /*0028*/ 	.byte	0x04, 0x17
        /*002a*/ 	.short	(.L_15 - .L_14)
.L_14:
        /*002c*/ 	.word	0x00000000
        /*0030*/ 	.short	0x0001
        /*0032*/ 	.short	0x0008
        /*0034*/ 	.byte	0x00, 0xf4, 0x21, 0x00


	//----- nvinfo : EIATTR_KPARAM_INFO
	.align		4
.L_15:
        /*0038*/ 	.byte	0x04, 0x17
        /*003a*/ 	.short	(.L_17 - .L_16)
.L_16:
        /*003c*/ 	.word	0x00000000
        /*0040*/ 	.short	0x0000
        /*0042*/ 	.short	0x0000
        /*0044*/ 	.byte	0x00, 0xf4, 0x21, 0x00


	//----- nvinfo : EIATTR_SPARSE_MMA_MASK
	.align		4
.L_17:
        /*0048*/ 	.byte	0x03, 0x50
        /*004a*/ 	.short	0x0000


	//----- nvinfo : EIATTR_MAXREG_COUNT
	.align		4
        /*004c*/ 	.byte	0x03, 0x1b
        /*004e*/ 	.short	0x00ff


	//----- nvinfo : EIATTR_EXIT_INSTR_OFFSETS
	.align		4
        /*0050*/ 	.byte	0x04, 0x1c
        /*0052*/ 	.short	(.L_19 - .L_18)


	//   ....[0]....
.L_18:
        /*0054*/ 	.word	0x00000e20


	//   ....[1]....
        /*0058*/ 	.word	0x00000e70


	//----- nvinfo : EIATTR_REQNTID
	.align		4
.L_19:
        /*005c*/ 	.byte	0x04, 0x10
        /*005e*/ 	.short	(.L_21 - .L_20)
.L_20:
        /*0060*/ 	.word	0x00000080
        /*0064*/ 	.word	0x00000001
        /*0068*/ 	.word	0x00000001


	//----- nvinfo : EIATTR_CBANK_PARAM_SIZE
	.align		4
.L_21:
        /*006c*/ 	.byte	0x03, 0x19
        /*006e*/ 	.short	0x0018


	//----- nvinfo : EIATTR_PARAM_CBANK
	.align		4
        /*0070*/ 	.byte	0x04, 0x0a
        /*0072*/ 	.short	(.L_23 - .L_22)
	.align		4
.L_22:
        /*0074*/ 	.word	index@(.nv.constant0.triton_poi_fused__to_copy__unsafe_index_add_arange_clamp_mul_sub_1)
        /*0078*/ 	.short	0x0210
        /*007a*/ 	.short	0x0018


	//----- nvinfo : EIATTR_SW_WAR
	.align		4
.L_23:
        /*007c*/ 	.byte	0x04, 0x36
        /*007e*/ 	.short	(.L_25 - .L_24)
.L_24:
        /*0080*/ 	.word	0x00000008
.L_25:


//--------------------- .nv.callgraph             --------------------------
	.section	.nv.callgraph,"",@"SHT_CUDA_CALLGRAPH"
	.align	4
	.sectionentsize	8
	.align		4
        /*0000*/ 	.word	0x00000000
	.align		4
        /*0004*/ 	.word	0xffffffff
	.align		4
        /*0008*/ 	.word	0x00000000
	.align		4
        /*000c*/ 	.word	0xfffffffe
	.align		4
        /*0010*/ 	.word	0x00000000
	.align		4
        /*0014*/ 	.word	0xfffffffd
	.align		4
        /*0018*/ 	.word	0x00000000
	.align		4
        /*001c*/ 	.word	0xfffffffc


//--------------------- .text.triton_poi_fused__to_copy__unsafe_index_add_arange_clamp_mul_sub_1 --------------------------
	.section	.text.triton_poi_fused__to_copy__unsafe_index_add_arange_clamp_mul_sub_1,"ax",@progbits
	.sectionflags	@"SHF_BARRIERS=1"
	.align	128
        .global         triton_poi_fused__to_copy__unsafe_index_add_arange_clamp_mul_sub_1
        .type           triton_poi_fused__to_copy__unsafe_index_add_arange_clamp_mul_sub_1,@function
        .size           triton_poi_fused__to_copy__unsafe_index_add_arange_clamp_mul_sub_1,(.L_x_1 - triton_poi_fused__to_copy__unsafe_index_add_arange_clamp_mul_sub_1)
        .other          triton_poi_fused__to_copy__unsafe_index_add_arange_clamp_mul_sub_1,@"STO_CUDA_ENTRY STV_DEFAULT"
triton_poi_fused__to_copy__unsafe_index_add_arange_clamp_mul_sub_1:
.text.triton_poi_fused__to_copy__unsafe_index_add_arange_clamp_mul_sub_1:
[----:B------:R-:W0:Y:S01]  /*0000*/  LDC R1, c[0x0][0x28] ;  /* 0x00000a00ff017b82 */ /* 0x000e220000000800 */
[----:B------:R-:W1:Y:S01]  /*0010*/  S2R R3, SR_CTAID.X ;  /* 0x0000000000037919 */ /* 0x000e620000002500 */
[----:B------:R-:W-:Y:S01]  /*0020*/  HFMA2.MMA R10, -RZ, RZ, 0, 1.52587890625e-05 ;  /* 0x00000100ff0a7435 */ /* 0x000fe200000001ff */
[----:B------:R-:W-:Y:S01]  /*0030*/  IMAD.MOV.U32 R11, RZ, RZ, 0x0 ;  /* 0x00000000ff0b7424 */ /* 0x000fe200078e00ff */
[----:B------:R-:W-:Y:S01]  /*0040*/  ULDC.64 UR4, c[0x0][0x210] ;  /* 0x0000840000047ab9 */ /* 0x000fe20000000a00 */
[----:B------:R-:W2:Y:S01]  /*0050*/  S2R R4, SR_TID.X ;  /* 0x0000000000047919 */ /* 0x000ea20000002100 */
[----:B------:R-:W-:Y:S01]  /*0060*/  ULDC.64 UR6, c[0x0][0x208] ;  /* 0x0000820000067ab9 */ /* 0x000fe20000000a00 */
[----:B-1----:R-:W-:-:S04]  /*0070*/  SHF.L.U32 R3, R3, 0x4, RZ ;  /* 0x0000000403037819 */ /* 0x002fc800000006ff */
[----:B--2---:R-:W-:-:S04]  /*0080*/  LOP3.LUT R9, R3, 0xf, R4, 0xf8, !PT ;  /* 0x0000000f03097812 */ /* 0x004fc800078ef804 */
[----:B------:R-:W-:-:S04]  /*0090*/  SHF.R.S32.HI R0, RZ, 0x1f, R9 ;  /* 0x0000001fff007819 */ /* 0x000fc80000011409 */
[----:B------:R-:W-:-:S04]  /*00a0*/  LEA.HI R0, R0, R9, RZ, 0x2 ;  /* 0x0000000900007211 */ /* 0x000fc800078f10ff */
[----:B------:R-:W-:Y:S02]  /*00b0*/  SHF.R.S32.HI R2, RZ, 0x2, R0 ;  /* 0x00000002ff027819 */ /* 0x000fe40000011400 */
[----:B------:R-:W-:Y:S02]  /*00c0*/  LOP3.LUT R0, R0, 0xfffffffc, RZ, 0xc0, !PT ;  /* 0xfffffffc00007812 */ /* 0x000fe400078ec0ff */
[----:B------:R-:W-:-:S03]  /*00d0*/  I2FP.F32.S32 R2, R2 ;  /* 0x0000000200027245 */ /* 0x000fc60000201400 */
[----:B------:R-:W-:Y:S02]  /*00e0*/  IMAD.IADD R0, R9, 0x1, -R0 ;  /* 0x0000000109007824 */ /* 0x000fe400078e0a00 */
[----:B------:R-:W-:Y:S02]  /*00f0*/  FMUL R7, R2, 21 ;  /* 0x41a8000002077820 */ /* 0x000fe40000400000 */
[----:B------:R-:W1:Y:S01]  /*0100*/  S2R R2, SR_CTAID.Y ;  /* 0x0000000000027919 */ /* 0x000e620000002600 */
[----:B------:R-:W-:Y:S02]  /*0110*/  I2FP.F32.S32 R0, R0 ;  /* 0x0000000000007245 */ /* 0x000fe40000201400 */
[----:B------:R-:W-:-:S03]  /*0120*/  FMNMX R7, RZ, R7, !PT ;  /* 0x00000007ff077209 */ /* 0x000fc60007800000 */
[----:B------:R-:W-:Y:S01]  /*0130*/  FMUL R0, R0, 21 ;  /* 0x41a8000000007820 */ /* 0x000fe20000400000 */
[----:B------:R-:W2:Y:S04]  /*0140*/  F2I.TRUNC.NTZ R19, R7 ;  /* 0x0000000700137305 */ /* 0x000ea8000020f100 */
[----:B------:R-:W-:Y:S02]  /*0150*/  FMNMX R6, RZ, R0, !PT ;  /* 0x00000000ff067209 */ /* 0x000fe40007800000 */
[----:B------:R-:W-:Y:S02]  /*0160*/  SHF.R.U32.HI R0, RZ, 0x4, R4 ;  /* 0x00000004ff007819 */ /* 0x000fe40000011604 */
[----:B------:R-:W3:Y:S02]  /*0170*/  F2I.TRUNC.NTZ R8, R6 ;  /* 0x0000000600087305 */ /* 0x000ee4000020f100 */
[----:B------:R-:W-:-:S02]  /*0180*/  SGXT.U32 R0, R0, 0x3 ;  /* 0x000000030000781a */ /* 0x000fc40000000000 */
[----:B--2---:R-:W-:-:S05]  /*0190*/  VIMNMX R5, R19, 0x3e, PT ;  /* 0x0000003e13057848 */ /* 0x004fca0003fe0100 */
[----:B------:R-:W-:Y:S01]  /*01a0*/  IMAD.WIDE R10, R5, 0x100, R10 ;  /* 0x00000100050a7825 */ /* 0x000fe200078e020a */
[----:B---3--:R-:W-:Y:S02]  /*01b0*/  ISETP.LT.U32.AND P0, PT, R8, 0x3e, PT ;  /* 0x0000003e0800780c */ /* 0x008fe40003f01070 */
[----:B------:R-:W-:Y:S02]  /*01c0*/  SHF.R.S32.HI R12, RZ, 0x1f, R8 ;  /* 0x0000001fff0c7819 */ /* 0x000fe40000011408 */
[----:B------:R-:W-:Y:S02]  /*01d0*/  IADD3 R26, P1, R10, UR4, RZ ;  /* 0x000000040a1a7c10 */ /* 0x000fe4000ff3e0ff */
[----:B------:R-:W-:Y:S02]  /*01e0*/  ISETP.LT.AND.EX P0, PT, R12, RZ, PT, P0 ;  /* 0x000000ff0c00720c */ /* 0x000fe40003f01300 */
[----:B-1----:R-:W-:Y:S02]  /*01f0*/  SHF.L.U32 R5, R2, 0x6, RZ ;  /* 0x0000000602057819 */ /* 0x002fe400000006ff */
[----:B------:R-:W-:-:S02]  /*0200*/  IADD3.X R27, R11, UR5, RZ, P1, !PT ;  /* 0x000000050b1b7c10 */ /* 0x000fc40008ffe4ff */
[----:B------:R-:W-:Y:S02]  /*0210*/  ISETP.GE.AND P1, PT, R9, 0x10, PT ;  /* 0x000000100900780c */ /* 0x000fe40003f26270 */
[C---:B------:R-:W-:Y:S01]  /*0220*/  SEL R9, R8.reuse, 0x3e, P0 ;  /* 0x0000003e08097807 */ /* 0x040fe20000000000 */
[----:B------:R-:W-:Y:S01]  /*0230*/  IMAD.WIDE R26, R8, 0x4, R26 ;  /* 0x00000004081a7825 */ /* 0x000fe200078e021a */
[----:B------:R-:W-:Y:S02]  /*0240*/  LOP3.LUT R29, R5, 0x8, R0, 0xfe, !PT ;  /* 0x00000008051d7812 */ /* 0x000fe400078efe00 */
[----:B------:R-:W-:Y:S02]  /*0250*/  SEL R12, R12, RZ, P0 ;  /* 0x000000ff0c0c7207 */ /* 0x000fe40000000000 */
[----:B------:R-:W-:Y:S01]  /*0260*/  LEA R22, P0, R9, UR4, 0x2 ;  /* 0x0000000409167c11 */ /* 0x000fe2000f8010ff */
[----:B------:R-:W-:-:S03]  /*0270*/  IMAD.SHL.U32 R29, R29, 0x1000, RZ ;  /* 0x000010001d1d7824 */ /* 0x000fc600078e00ff */
[----:B------:R-:W-:Y:S01]  /*0280*/  LEA.HI.X R23, R9, UR5, R12, 0x2, P0 ;  /* 0x0000000509177c11 */ /* 0x000fe200080f140c */
[----:B------:R-:W-:Y:S01]  /*0290*/  IMAD.WIDE R20, R29, 0x4, R26 ;  /* 0x000000041d147825 */ /* 0x000fe200078e021a */
[----:B------:R-:W-:Y:S02]  /*02a0*/  MOV R9, RZ ;  /* 0x000000ff00097202 */ /* 0x000fe40000000f00 */
[----:B------:R-:W-:Y:S02]  /*02b0*/  IADD3 R44, P0, R10, R22, RZ ;  /* 0x000000160a2c7210 */ /* 0x000fe40007f1e0ff */
[----:B------:R-:W-:Y:S02]  /*02c0*/  LOP3.LUT R12, R5, R0, RZ, 0xfc, !PT ;  /* 0x00000000050c7212 */ /* 0x000fe400078efcff */
[----:B------:R1:W2:Y:S01]  /*02d0*/  @!P1 LDG.E.EL R9, desc[UR6][R20.64] ;  /* 0x0000000614099981 */ /* 0x0002a2000c2e1900 */
[----:B------:R-:W-:Y:S01]  /*02e0*/  SHF.L.U32 R33, R19, 0x6, RZ ;  /* 0x0000000613217819 */ /* 0x000fe200000006ff */
[----:B------:R-:W-:Y:S01]  /*02f0*/  IMAD.X R45, R11, 0x1, R23, P0 ;  /* 0x000000010b2d7824 */ /* 0x000fe200000e0617 */
[----:B-1----:R-:W1:Y:S01]  /*0300*/  LDC.64 R20, c[0x0][0x210] ;  /* 0x00008400ff147b82 */ /* 0x002e620000000a00 */
[----:B------:R-:W-:Y:S01]  /*0310*/  HFMA2.MMA R10, -RZ, RZ, 0, 0 ;  /* 0x00000000ff0a7435 */ /* 0x000fe200000001ff */
[----:B------:R-:W-:Y:S01]  /*0320*/  SHF.L.U32 R11, R12, 0xc, RZ ;  /* 0x0000000c0c0b7819 */ /* 0x000fe200000006ff */
[----:B------:R-:W-:Y:S01]  /*0330*/  IMAD.IADD R28, R8, 0x1, R33 ;  /* 0x00000001081c7824 */ /* 0x000fe200078e0221 */
[----:B------:R-:W-:-:S02]  /*0340*/  CS2R R12, SRZ ;  /* 0x00000000000c7805 */ /* 0x000fc4000001ff00 */
[----:B------:R-:W-:Y:S02]  /*0350*/  CS2R R14, SRZ ;  /* 0x00000000000e7805 */ /* 0x000fe4000001ff00 */
[----:B------:R-:W-:Y:S01]  /*0360*/  CS2R R16, SRZ ;  /* 0x0000000000107805 */ /* 0x000fe2000001ff00 */
[----:B------:R-:W-:Y:S01]  /*0370*/  IMAD.WIDE R26, R11, 0x4, R26 ;  /* 0x000000040b1a7825 */ /* 0x000fe200078e021a */
[----:B------:R-:W-:-:S04]  /*0380*/  IADD3 R37, R11, R28, RZ ;  /* 0x0000001c0b257210 */ /* 0x000fc80007ffe0ff */
[----:B------:R-:W3:Y:S04]  /*0390*/  @!P1 LDG.E.EL R10, desc[UR6][R26.64] ;  /* 0x000000061a0a9981 */ /* 0x000ee8000c2e1900 */
[----:B------:R-:W4:Y:S04]  /*03a0*/  @!P1 LDG.E.EL R12, desc[UR6][R26.64+0x40000] ;  /* 0x040000061a0c9981 */ /* 0x000f28000c2e1900 */
[----:B------:R-:W5:Y:S04]  /*03b0*/  @!P1 LDG.E.EL R13, desc[UR6][R26.64+0x60000] ;  /* 0x060000061a0d9981 */ /* 0x000f68000c2e1900 */
[----:B------:R-:W2:Y:S04]  /*03c0*/  @!P1 LDG.E.EL R14, desc[UR6][R26.64+0x80000] ;  /* 0x080000061a0e9981 */ /* 0x000ea8000c2e1900 */
[----:B------:R-:W2:Y:S04]  /*03d0*/  @!P1 LDG.E.EL R15, desc[UR6][R26.64+0xa0000] ;  /* 0x0a0000061a0f9981 */ /* 0x000ea8000c2e1900 */
[----:B------:R-:W2:Y:S04]  /*03e0*/  @!P1 LDG.E.EL R16, desc[UR6][R26.64+0xc0000] ;  /* 0x0c0000061a109981 */ /* 0x000ea8000c2e1900 */
[----:B------:R1:W2:Y:S01]  /*03f0*/  @!P1 LDG.E.EL R17, desc[UR6][R26.64+0xe0000] ;  /* 0x0e0000061a119981 */ /* 0x0002a2000c2e1900 */
[----:B------:R-:W-:Y:S01]  /*0400*/  CS2R R38, SRZ ;  /* 0x0000000000267805 */ /* 0x000fe2000001ff00 */
[----:B------:R-:W-:Y:S01]  /*0410*/  VIADD R41, R37, 0x20000 ;  /* 0x0002000025297836 */ /* 0x000fe20000000000 */
[----:B-1----:R-:W-:Y:S01]  /*0420*/  IADD3 R27, R37, 0x10000, RZ ;  /* 0x00010000251b7810 */ /* 0x002fe20007ffe0ff */
[----:B------:R-:W-:-:S04]  /*0430*/  IMAD.MOV.U32 R18, RZ, RZ, RZ ;  /* 0x000000ffff127224 */ /* 0x000fc800078e00ff */
[----:B------:R-:W-:-:S04]  /*0440*/  IMAD.WIDE R26, R27, 0x4, R20 ;  /* 0x000000041b1a7825 */ /* 0x000fc800078e0214 */
[----:B------:R-:W-:Y:S01]  /*0450*/  IMAD.WIDE R24, R29, 0x4, R44 ;  /* 0x000000041d187825 */ /* 0x000fe200078e022c */
[----:B------:R1:W2:Y:S04]  /*0460*/  @!P1 LDG.E.EL R38, desc[UR6][R26.64] ;  /* 0x000000061a269981 */ /* 0x0002a8000c2e1900 */
[----:B------:R1:W2:Y:S02]  /*0470*/  @!P1 LDG.E.EL R18, desc[UR6][R24.64+0x4] ;  /* 0x0000040618129981 */ /* 0x0002a4000c2e1900 */
[----:B-1----:R-:W-:Y:S02]  /*0480*/  IMAD.WIDE R26, R41, 0x4, R20 ;  /* 0x00000004291a7825 */ /* 0x002fe400078e0214 */
[----:B------:R-:W1:Y:S01]  /*0490*/  F2I.TRUNC.NTZ R41, R7 ;  /* 0x0000000700297305 */ /* 0x000e62000020f100 */
[----:B0-----:R-:W-:-:S02]  /*04a0*/  IADD3 R25, R37, 0x18000, RZ ;  /* 0x0001800025197810 */ /* 0x001fc40007ffe0ff */
[----:B------:R-:W-:Y:S02]  /*04b0*/  CS2R R30, SRZ ;  /* 0x00000000001e7805 */ /* 0x000fe4000001ff00 */
[----:B------:R-:W-:Y:S02]  /*04c0*/  MOV R19, RZ ;  /* 0x000000ff00137202 */ /* 0x000fe40000000f00 */
[----:B------:R-:W-:Y:S02]  /*04d0*/  CS2R R32, SRZ ;  /* 0x0000000000207805 */ /* 0x000fe4000001ff00 */
[----:B------:R-:W-:Y:S02]  /*04e0*/  CS2R R34, SRZ ;  /* 0x0000000000227805 */ /* 0x000fe4000001ff00 */
[----:B------:R-:W-:Y:S01]  /*04f0*/  IADD3 R43, R29, R28, RZ ;  /* 0x0000001c1d2b7210 */ /* 0x000fe20007ffe0ff */
[----:B------:R-:W-:-:S04]  /*0500*/  IMAD.WIDE R44, R11, 0x4, R44 ;  /* 0x000000040b2c7825 */ /* 0x000fc800078e022c */
[--C-:B------:R-:W-:Y:S01]  /*0510*/  IMAD.WIDE R24, R25, 0x4, R20.reuse ;  /* 0x0000000419187825 */ /* 0x100fe200078e0214 */
[----:B------:R-:W3:Y:S03]  /*0520*/  @!P1 LDG.E.EL R19, desc[UR6][R44.64+0x4] ;  /* 0x000004062c139981 */ /* 0x000ee6000c2e1900 */
[----:B------:R-:W-:Y:S01]  /*0530*/  VIADD R28, R37, 0x30000 ;  /* 0x00030000251c7836 */ /* 0x000fe20000000000 */
[----:B------:R-:W4:Y:S01]  /*0540*/  @!P1 LDG.E.EL R31, desc[UR6][R44.64+0x40004] ;  /* 0x040004062c1f9981 */ /* 0x000f22000c2e1900 */
[----:B------:R-:W-:Y:S02]  /*0550*/  IMAD.MOV.U32 R36, RZ, RZ, RZ ;  /* 0x000000ffff247224 */ /* 0x000fe400078e00ff */
[----:B------:R-:W-:Y:S01]  /*0560*/  IMAD.WIDE R42, R43, 0x4, R20 ;  /* 0x000000042b2a7825 */ /* 0x000fe200078e0214 */
[----:B------:R-:W5:Y:S04]  /*0570*/  @!P1 LDG.E.EL R30, desc[UR6][R44.64+0x60004] ;  /* 0x060004062c1e9981 */ /* 0x000f68000c2e1900 */
[----:B------:R-:W5:Y:S04]  /*0580*/  @!P1 LDG.E.EL R33, desc[UR6][R44.64+0x80004] ;  /* 0x080004062c219981 */ /* 0x000f68000c2e1900 */
[----:B------:R-:W5:Y:S04]  /*0590*/  @!P1 LDG.E.EL R32, desc[UR6][R44.64+0xa0004] ;  /* 0x0a0004062c209981 */ /* 0x000f68000c2e1900 */
[----:B------:R-:W5:Y:S04]  /*05a0*/  @!P1 LDG.E.EL R35, desc[UR6][R44.64+0xc0004] ;  /* 0x0c0004062c239981 */ /* 0x000f68000c2e1900 */
[----:B------:R0:W5:Y:S04]  /*05b0*/  @!P1 LDG.E.EL R34, desc[UR6][R44.64+0xe0004] ;  /* 0x0e0004062c229981 */ /* 0x000168000c2e1900 */
[----:B------:R1:W5:Y:S01]  /*05c0*/  @!P1 LDG.E.EL R39, desc[UR6][R24.64] ;  /* 0x0000000618279981 */ /* 0x000362000c2e1900 */
[----:B------:R-:W-:-:S03]  /*05d0*/  HFMA2.MMA R40, -RZ, RZ, 0, 0 ;  /* 0x00000000ff287435 */ /* 0x000fc600000001ff */
[----:B------:R1:W5:Y:S01]  /*05e0*/  @!P1 LDG.E.EL R36, desc[UR6][R42.64] ;  /* 0x000000062a249981 */ /* 0x000362000c2e1900 */
[----:B0-----:R-:W-:Y:S01]  /*05f0*/  IADD3 R45, R37, 0x28000, RZ ;  /* 0x00028000252d7810 */ /* 0x001fe20007ffe0ff */
[----:B-1----:R-:W-:Y:S01]  /*0600*/  IMAD.WIDE R24, R28, 0x4, R20 ;  /* 0x000000041c187825 */ /* 0x002fe200078e0214 */
[----:B------:R-:W-:-:S04]  /*0610*/  SHF.L.U32 R28, R41, 0x6, RZ ;  /* 0x00000006291c7819 */ /* 0x000fc800000006ff */
[----:B------:R0:W5:Y:S01]  /*0620*/  @!P1 LDG.E.EL R40, desc[UR6][R26.64] ;  /* 0x000000061a289981 */ /* 0x000162000c2e1900 */
[----:B------:R-:W-:Y:S01]  /*0630*/  CS2R R42, SRZ ;  /* 0x00000000002a7805 */ /* 0x000fe2000001ff00 */
[----:B------:R-:W-:-:S04]  /*0640*/  IMAD.WIDE R44, R45, 0x4, R20 ;  /* 0x000000042d2c7825 */ /* 0x000fc800078e0214 */
[----:B------:R-:W-:Y:S01]  /*0650*/  IMAD.WIDE R22, R28, 0x4, R22 ;  /* 0x000000041c167825 */ /* 0x000fe200078e0216 */
[----:B------:R1:W5:Y:S01]  /*0660*/  @!P1 LDG.E.EL R42, desc[UR6][R44.64] ;  /* 0x000000062c2a9981 */ /* 0x000362000c2e1900 */
[----:B------:R-:W-:Y:S02]  /*0670*/  I2FP.F32.S32 R8, R8 ;  /* 0x0000000800087245 */ /* 0x000fe40000201400 */
[----:B0-----:R-:W-:Y:S01]  /*0680*/  IMAD.WIDE R26, R37, 0x4, R20 ;  /* 0x00000004251a7825 */ /* 0x001fe200078e0214 */
[----:B------:R0:W5:Y:S03]  /*0690*/  @!P1 LDG.E.EL R43, desc[UR6][R24.64] ;  /* 0x00000006182b9981 */ /* 0x000166000c2e1900 */
[----:B------:R-:W-:Y:S01]  /*06a0*/  IMAD.WIDE R28, R29, 0x4, R22 ;  /* 0x000000041d1c7825 */ /* 0x000fe200078e0216 */
[----:B-1----:R-:W-:Y:S02]  /*06b0*/  CS2R R44, SRZ ;  /* 0x00000000002c7805 */ /* 0x002fe4000001ff00 */
[----:B------:R-:W-:-:S02]  /*06c0*/  IADD3 R37, R37, 0x38000, RZ ;  /* 0x0003800025257810 */ /* 0x000fc40007ffe0ff */
[----:B0-----:R-:W-:Y:S02]  /*06d0*/  CS2R R24, SRZ ;  /* 0x0000000000187805 */ /* 0x001fe4000001ff00 */
[----:B------:R0:W5:Y:S01]  /*06e0*/  @!P1 LDG.E.EL R45, desc[UR6][R28.64+0x4] ;  /* 0x000004061c2d9981 */ /* 0x000162000c2e1900 */
[----:B------:R-:W-:-:S04]  /*06f0*/  IMAD.WIDE R22, R11, 0x4, R22 ;  /* 0x000000040b167825 */ /* 0x000fc800078e0216 */
[----:B------:R-:W-:Y:S01]  /*0700*/  FADD.SAT R6, R6, -R8 ;  /* 0x8000000806067221 */ /* 0x000fe20000002000 */
[----:B------:R1:W5:Y:S01]  /*0710*/  @!P1 LDG.E.EL R24, desc[UR6][R26.64] ;  /* 0x000000061a189981 */ /* 0x000362000c2e1900 */
[----:B------:R-:W-:Y:S01]  /*0720*/  IMAD.WIDE R20, R37, 0x4, R20 ;  /* 0x0000000425147825 */ /* 0x000fe200078e0214 */
[----:B------:R-:W-:Y:S02]  /*0730*/  MOV R37, RZ ;  /* 0x000000ff00257202 */ /* 0x000fe40000000f00 */
[----:B------:R-:W5:Y:S01]  /*0740*/  @!P1 LDG.E.EL R44, desc[UR6][R22.64+0x60004] ;  /* 0x06000406162c9981 */ /* 0x000f62000c2e1900 */
[----:B0-----:R-:W-:Y:S01]  /*0750*/  HFMA2.MMA R29, -RZ, RZ, 0, 0 ;  /* 0x00000000ff1d7435 */ /* 0x001fe200000001ff */
[----:B------:R-:W-:Y:S02]  /*0760*/  IMAD.MOV.U32 R11, RZ, RZ, RZ ;  /* 0x000000ffff0b7224 */ /* 0x000fe400078e00ff */
[----:B------:R-:W5:Y:S01]  /*0770*/  @!P1 LDG.E.EL R37, desc[UR6][R22.64+0x40004] ;  /* 0x0400040616259981 */ /* 0x000f62000c2e1900 */
[----:B------:R-:W-:Y:S01]  /*0780*/  IMAD.MOV.U32 R8, RZ, RZ, RZ ;  /* 0x000000ffff087224 */ /* 0x000fe200078e00ff */
[----:B-1----:R-:W-:-:S02]  /*0790*/  CS2R R26, SRZ ;  /* 0x00000000001a7805 */ /* 0x002fc4000001ff00 */
[----:B------:R0:W5:Y:S04]  /*07a0*/  @!P1 LDG.E.EL R25, desc[UR6][R20.64] ;  /* 0x0000000614199981 */ /* 0x000168000c2e1900 */
[----:B------:R-:W5:Y:S04]  /*07b0*/  @!P1 LDG.E.EL R11, desc[UR6][R22.64+0x4] ;  /* 0x00000406160b9981 */ /* 0x000f68000c2e1900 */
[----:B------:R-:W5:Y:S04]  /*07c0*/  @!P1 LDG.E.EL R27, desc[UR6][R22.64+0x80004] ;  /* 0x08000406161b9981 */ /* 0x000f68000c2e1900 */
[----:B------:R-:W5:Y:S04]  /*07d0*/  @!P1 LDG.E.EL R29, desc[UR6][R22.64+0xa0004] ;  /* 0x0a000406161d9981 */ /* 0x000f68000c2e1900 */
[----:B------:R-:W5:Y:S04]  /*07e0*/  @!P1 LDG.E.EL R26, desc[UR6][R22.64+0xc0004] ;  /* 0x0c000406161a9981 */ /* 0x000f68000c2e1900 */
[----:B------:R1:W5:Y:S01]  /*07f0*/  @!P1 LDG.E.EL R8, desc[UR6][R22.64+0xe0004] ;  /* 0x0e00040616089981 */ /* 0x000362000c2e1900 */
[----:B0-----:R-:W0:Y:S01]  /*0800*/  S2R R20, SR_TID.X ;  /* 0x0000000000147919 */ /* 0x001e220000002100 */
[----:B------:R-:W1:Y:S01]  /*0810*/  S2UR UR5, SR_CgaCtaId ;  /* 0x00000000000579c3 */ /* 0x000e620000008800 */
[----:B------:R-:W-:Y:S01]  /*0820*/  I2FP.F32.S32 R28, R41 ;  /* 0x00000029001c7245 */ /* 0x000fe20000201400 */
[----:B------:R-:W-:-:S04]  /*0830*/  UMOV UR4, 0x400 ;  /* 0x0000040000047882 */ /* 0x000fc80000000000 */
[----:B------:R-:W-:Y:S01]  /*0840*/  FADD.SAT R21, R7, -R28 ;  /* 0x8000001c07157221 */ /* 0x000fe20000002000 */
[----:B-1----:R-:W-:Y:S01]  /*0850*/  UPRMT UR4, UR5, 0x654, UR4 ;  /* 0x0000065405047896 */ /* 0x002fe20008000004 */
[----:B0-----:R-:W-:Y:S02]  /*0860*/  SHF.R.U32.HI R28, RZ, 0x4, R20 ;  /* 0x00000004ff1c7819 */ /* 0x001fe40000011614 */
[----:B------:R-:W-:Y:S02]  /*0870*/  SHF.L.U32 R7, R20, 0x6, RZ ;  /* 0x0000000614077819 */ /* 0x000fe400000006ff */
[----:B------:R-:W-:Y:S02]  /*0880*/  SGXT.U32 R28, R28, 0x3 ;  /* 0x000000031c1c781a */ /* 0x000fe40000000000 */
[----:B------:R-:W-:-:S04]  /*0890*/  LOP3.LUT R7, R7, 0x3c0, RZ, 0xc0, !PT ;  /* 0x000003c007077812 */ /* 0x000fc800078ec0ff */
[C---:B------:R-:W-:Y:S02]  /*08a0*/  LOP3.LUT R22, R7.reuse, R28, RZ, 0xfc, !PT ;  /* 0x0000001c07167212 */ /* 0x040fe400078efcff */
[----:B------:R-:W-:-:S04]  /*08b0*/  LEA.HI R7, R7, UR4, RZ, 0x1e ;  /* 0x0000000407077c11 */ /* 0x000fc8000f8ff0ff */
[----:B------:R-:W-:Y:S01]  /*08c0*/  LEA R7, R22, R7, 0x2 ;  /* 0x0000000716077211 */ /* 0x000fe200078e10ff */
[----:B------:R-:W-:Y:S02]  /*08d0*/  IMAD.SHL.U32 R4, R4, 0x4, RZ ;  /* 0x0000000404047824 */ /* 0x000fe400078e00ff */
[----:B--2---:R-:W-:-:S04]  /*08e0*/  FADD R18, R18, -R9 ;  /* 0x8000000912127221 */ /* 0x004fc80000000000 */
[----:B------:R-:W-:Y:S01]  /*08f0*/  FFMA R9, R6, R18, R9 ;  /* 0x0000001206097223 */ /* 0x000fe20000000009 */
[----:B---3--:R-:W-:Y:S01]  /*0900*/  FADD R19, R19, -R10 ;  /* 0x8000000a13137221 */ /* 0x008fe20000000000 */
[----:B----4-:R-:W-:Y:S01]  /*0910*/  FADD R31, R31, -R12 ;  /* 0x8000000c1f1f7221 */ /* 0x010fe20000000000 */
[----:B-----5:R-:W-:Y:S01]  /*0920*/  FADD R30, R30, -R13 ;  /* 0x8000000d1e1e7221 */ /* 0x020fe20000000000 */
[----:B------:R-:W-:Y:S01]  /*0930*/  FADD R33, R33, -R14 ;  /* 0x8000000e21217221 */ /* 0x000fe20000000000 */
[----:B------:R-:W-:Y:S01]  /*0940*/  FADD R32, R32, -R15 ;  /* 0x8000000f20207221 */ /* 0x000fe20000000000 */
[----:B------:R-:W-:Y:S01]  /*0950*/  FADD R35, R35, -R16 ;  /* 0x8000001023237221 */ /* 0x000fe20000000000 */
[----:B------:R-:W-:Y:S01]  /*0960*/  FADD R34, R34, -R17 ;  /* 0x8000001122227221 */ /* 0x000fe20000000000 */
[C---:B------:R-:W-:Y:S01]  /*0970*/  FFMA R10, R6.reuse, R19, R10 ;  /* 0x00000013060a7223 */ /* 0x040fe2000000000a */
[C---:B------:R-:W-:Y:S01]  /*0980*/  FFMA R12, R6.reuse, R31, R12 ;  /* 0x0000001f060c7223 */ /* 0x040fe2000000000c */
[C---:B------:R-:W-:Y:S01]  /*0990*/  FFMA R13, R6.reuse, R30, R13 ;  /* 0x0000001e060d7223 */ /* 0x040fe2000000000d */
[C---:B------:R-:W-:Y:S01]  /*09a0*/  FFMA R14, R6.reuse, R33, R14 ;  /* 0x00000021060e7223 */ /* 0x040fe2000000000e */
[C---:B------:R-:W-:Y:S01]  /*09b0*/  FFMA R15, R6.reuse, R32, R15 ;  /* 0x00000020060f7223 */ /* 0x040fe2000000000f */
[C---:B------:R-:W-:Y:S01]  /*09c0*/  FFMA R16, R6.reuse, R35, R16 ;  /* 0x0000002306107223 */ /* 0x040fe20000000010 */
[----:B------:R-:W-:Y:S01]  /*09d0*/  FFMA R17, R6, R34, R17 ;  /* 0x0000002206117223 */ /* 0x000fe20000000011 */
[----:B------:R-:W-:-:S04]  /*09e0*/  FADD R45, R45, -R36 ;  /* 0x800000242d2d7221 */ /* 0x000fc80000000000 */
[----:B------:R-:W-:Y:S01]  /*09f0*/  FFMA R36, R6, R45, R36 ;  /* 0x0000002d06247223 */ /* 0x000fe20000000024 */
[----:B------:R-:W-:-:S03]  /*0a00*/  FADD R44, R44, -R39 ;  /* 0x800000272c2c7221 */ /* 0x000fc60000000000 */
[----:B------:R-:W-:Y:S01]  /*0a10*/  FADD R9, R9, -R36 ;  /* 0x8000002409097221 */ /* 0x000fe20000000000 */
[----:B------:R-:W-:Y:S01]  /*0a20*/  FADD R37, R37, -R38 ;  /* 0x8000002625257221 */ /* 0x000fe20000000000 */
[----:B------:R-:W-:-:S03]  /*0a30*/  FFMA R44, R6, R44, R39 ;  /* 0x0000002c062c7223 */ /* 0x000fc60000000027 */
[----:B------:R-:W-:Y:S01]  /*0a40*/  FFMA R37, R6, R37, R38 ;  /* 0x0000002506257223 */ /* 0x000fe20000000026 */
[----:B------:R-:W-:Y:S01]  /*0a50*/  FADD R11, R11, -R24 ;  /* 0x800000180b0b7221 */ /* 0x000fe20000000000 */
        /* <DEDUP_REMOVED lines=8> */
[----:B------:R-:W-:Y:S01]  /*0ae0*/  FFMA R8, R6, R8, R25 ;  /* 0x0000000806087223 */ /* 0x000fe20000000019 */
[-C--:B------:R-:W-:Y:S01]  /*0af0*/  FFMA R36, R9, R21.reuse, R36 ;  /* 0x0000001509247223 */ /* 0x080fe20000000024 */
[----:B------:R-:W-:Y:S01]  /*0b00*/  FADD R10, R10, -R11 ;  /* 0x8000000b0a0a7221 */ /* 0x000fe20000000000 */
[----:B------:R-:W-:Y:S01]  /*0b10*/  FADD R12, R12, -R37 ;  /* 0x800000250c0c7221 */ /* 0x000fe20000000000 */
[----:B------:R-:W-:Y:S01]  /*0b20*/  FADD R13, R13, -R44 ;  /* 0x8000002c0d0d7221 */ /* 0x000fe20000000000 */
[----:B------:R-:W-:Y:S01]  /*0b30*/  FADD R14, R14, -R27 ;  /* 0x8000001b0e0e7221 */ /* 0x000fe20000000000 */
[----:B------:R-:W-:Y:S01]  /*0b40*/  FADD R15, R15, -R42 ;  /* 0x8000002a0f0f7221 */ /* 0x000fe20000000000 */
[----:B------:R-:W-:Y:S01]  /*0b50*/  FADD R9, R16, -R26 ;  /* 0x8000001a10097221 */ /* 0x000fe20000000000 */
[----:B------:R-:W-:Y:S01]  /*0b60*/  FADD R17, R17, -R8 ;  /* 0x8000000811117221 */ /* 0x000fe20000000000 */
[-C--:B------:R-:W-:Y:S01]  /*0b70*/  FFMA R10, R10, R21.reuse, R11 ;  /* 0x000000150a0a7223 */ /* 0x080fe2000000000b */
[-C--:B------:R-:W-:Y:S01]  /*0b80*/  FFMA R12, R12, R21.reuse, R37 ;  /* 0x000000150c0c7223 */ /* 0x080fe20000000025 */
[-C--:B------:R-:W-:Y:S01]  /*0b90*/  FFMA R44, R13, R21.reuse, R44 ;  /* 0x000000150d2c7223 */ /* 0x080fe2000000002c */
[-C--:B------:R-:W-:Y:S01]  /*0ba0*/  FFMA R14, R14, R21.reuse, R27 ;  /* 0x000000150e0e7223 */ /* 0x080fe2000000001b */
[-C--:B------:R-:W-:Y:S01]  /*0bb0*/  FFMA R42, R15, R21.reuse, R42 ;  /* 0x000000150f2a7223 */ /* 0x080fe2000000002a */
[-C--:B------:R-:W-:Y:S01]  /*0bc0*/  FFMA R26, R9, R21.reuse, R26 ;  /* 0x00000015091a7223 */ /* 0x080fe2000000001a */
[----:B------:R-:W-:Y:S01]  /*0bd0*/  FFMA R6, R17, R21, R8 ;  /* 0x0000001511067223 */ /* 0x000fe20000000008 */
[----:B------:R-:W-:Y:S04]  /*0be0*/  STS [R7+0x20], R36 ;  /* 0x0000202407007388 */ /* 0x000fe80000000800 */
[----:B------:R-:W-:Y:S04]  /*0bf0*/  STS [R7], R10 ;  /* 0x0000000a07007388 */ /* 0x000fe80000000800 */
[----:B------:R0:W-:Y:S04]  /*0c00*/  STS [R7+0x40], R12 ;  /* 0x0000400c07007388 */ /* 0x0001e80000000800 */
[----:B------:R-:W-:Y:S04]  /*0c10*/  STS [R7+0x60], R44 ;  /* 0x0000602c07007388 */ /* 0x000fe80000000800 */
[----:B------:R-:W-:Y:S04]  /*0c20*/  STS [R7+0x80], R14 ;  /* 0x0000800e07007388 */ /* 0x000fe80000000800 */
[----:B------:R-:W-:Y:S04]  /*0c30*/  STS [R7+0xa0], R42 ;  /* 0x0000a02a07007388 */ /* 0x000fe80000000800 */
[----:B------:R-:W-:Y:S04]  /*0c40*/  STS [R7+0xc0], R26 ;  /* 0x0000c01a07007388 */ /* 0x000fe80000000800 */
[----:B------:R1:W-:Y:S01]  /*0c50*/  STS [R7+0xe0], R6 ;  /* 0x0000e00607007388 */ /* 0x0003e20000000800 */
[C---:B------:R-:W-:Y:S01]  /*0c60*/  IMAD.SHL.U32 R15, R20.reuse, 0x4, RZ ;  /* 0x00000004140f7824 */ /* 0x040fe200078e00ff */
[----:B------:R-:W-:-:S04]  /*0c70*/  LOP3.LUT R20, R20, 0x70, RZ, 0xc0, !PT ;  /* 0x0000007014147812 */ /* 0x000fc800078ec0ff */
[----:B------:R-:W-:Y:S02]  /*0c80*/  LOP3.LUT R15, R15, 0x1fc, RZ, 0xc0, !PT ;  /* 0x000001fc0f0f7812 */ /* 0x000fe400078ec0ff */
[----:B------:R-:W-:-:S04]  /*0c90*/  IADD3 R20, R20, UR4, RZ ;  /* 0x0000000414147c10 */ /* 0x000fc8000fffe0ff */
[----:B------:R-:W-:Y:S01]  /*0ca0*/  LEA R8, R15, R20, 0x2 ;  /* 0x000000140f087211 */ /* 0x000fe200078e10ff */
[----:B------:R-:W-:Y:S01]  /*0cb0*/  BAR.SYNC.DEFER_BLOCKING 0x0 ;  /* 0x0000000000007b1d */ /* 0x000fe20000010000 */
[----:B------:R-:W-:Y:S02]  /*0cc0*/  SHF.R.S32.HI R13, RZ, 0x19, R2 ;  /* 0x00000019ff0d7819 */ /* 0x000fe40000011402 */
[----:B------:R-:W-:Y:S02]  /*0cd0*/  LOP3.LUT R2, R5, 0x3c, R4, 0xf8, !PT ;  /* 0x0000003c05027812 */ /* 0x000fe400078ef804 */
[----:B------:R-:W-:-:S03]  /*0ce0*/  SGXT R13, R13, 0x1 ;  /* 0x000000010d0d781a */ /* 0x000fc60000000200 */
[----:B------:R-:W2:Y:S01]  /*0cf0*/  LDC.64 R4, c[0x0][0x218] ;  /* 0x00008600ff047b82 */ /* 0x000ea20000000a00 */
[----:B------:R-:W-:Y:S01]  /*0d00*/  LEA.HI R13, R13, R2, RZ, 0xa ;  /* 0x000000020d0d7211 */ /* 0x000fe200078f50ff */
[----:B------:R-:W3:Y:S03]  /*0d10*/  LDS.128 R8, [R8] ;  /* 0x0000000008087984 */ /* 0x000ee60000000c00 */
[C---:B0-----:R-:W-:Y:S02]  /*0d20*/  SHF.L.U32 R12, R13.reuse, 0x4, RZ ;  /* 0x000000040d0c7819 */ /* 0x041fe400000006ff */
[----:B------:R-:W-:Y:S02]  /*0d30*/  LOP3.LUT R13, R13, 0xfffffc00, RZ, 0xc0, !PT ;  /* 0xfffffc000d0d7812 */ /* 0x000fe400078ec0ff */
[----:B------:R-:W-:Y:S02]  /*0d40*/  LOP3.LUT R12, R12, 0xffffc000, RZ, 0xc0, !PT ;  /* 0xffffc0000c0c7812 */ /* 0x000fe400078ec0ff */
[----:B-1----:R-:W-:-:S02]  /*0d50*/  LOP3.LUT R6, R3, R0, RZ, 0xfc, !PT ;  /* 0x0000000003067212 */ /* 0x002fc400078efcff */
[----:B------:R-:W-:Y:S02]  /*0d60*/  LOP3.LUT R0, R3, 0x8, R0, 0xfe, !PT ;  /* 0x0000000803007812 */ /* 0x000fe400078efe00 */
[----:B------:R-:W-:Y:S02]  /*0d70*/  LOP3.LUT R14, R15, 0x200, RZ, 0xfc, !PT ;  /* 0x000002000f0e7812 */ /* 0x000fe400078efcff */
[----:B------:R-:W-:Y:S02]  /*0d80*/  IADD3 R13, R12, R2, -R13 ;  /* 0x000000020c0d7210 */ /* 0x000fe40007ffe80d */
[----:B------:R-:W-:Y:S02]  /*0d90*/  ISETP.GE.AND P1, PT, R6, 0x10, PT ;  /* 0x000000100600780c */ /* 0x000fe40003f26270 */
[----:B------:R-:W-:Y:S02]  /*0da0*/  ISETP.GE.AND P0, PT, R0, 0x10, PT ;  /* 0x000000100000780c */ /* 0x000fe40003f06270 */
[----:B------:R-:W-:-:S02]  /*0db0*/  SHF.R.U32.HI R14, RZ, 0x2, R14 ;  /* 0x00000002ff0e7819 */ /* 0x000fc4000001160e */
[----:B------:R-:W-:Y:S02]  /*0dc0*/  LEA R3, R6, R13, 0xa ;  /* 0x0000000d06037211 */ /* 0x000fe400078e50ff */
[----:B------:R-:W-:-:S03]  /*0dd0*/  LOP3.LUT R14, R14, 0xf0, RZ, 0xc0, !PT ;  /* 0x000000f00e0e7812 */ /* 0x000fc600078ec0ff */
[----:B--2---:R-:W-:-:S04]  /*0de0*/  IMAD.WIDE R2, R3, 0x4, R4 ;  /* 0x0000000403027825 */ /* 0x004fc800078e0204 */
[----:B------:R-:W-:-:S05]  /*0df0*/  VIADD R14, R14, UR4 ;  /* 0x000000040e0e7c36 */ /* 0x000fca0008000000 */
[----:B------:R-:W-:Y:S01]  /*0e00*/  LEA R14, R15, R14, 0x2 ;  /* 0x0000000e0f0e7211 */ /* 0x000fe200078e10ff */
[----:B---3--:R0:W-:Y:S02]  /*0e10*/  @!P1 STG.E.128 desc[UR6][R2.64], R8 ;  /* 0x0000000802009986 */ /* 0x0081e4000c101d06 */
[----:B0-----:R-:W-:Y:S05]  /*0e20*/  @P0 EXIT ;  /* 0x000000000000094d */ /* 0x001fea0003800000 */
[----:B0-----:R-:W0:Y:S01]  /*0e30*/  LDS.128 R8, [R14+0x800] ;  /* 0x000800000e087984 */ /* 0x001e220000000c00 */
[----:B------:R-:W-:-:S05]  /*0e40*/  LEA R13, R0, R13, 0xa ;  /* 0x0000000d000d7211 */ /* 0x000fca00078e50ff */
[----:B------:R-:W-:-:S05]  /*0e50*/  IMAD.WIDE R4, R13, 0x4, R4 ;  /* 0x000000040d047825 */ /* 0x000fca00078e0204 */
[----:B0-----:R-:W-:Y:S01]  /*0e60*/  STG.E.128 desc[UR6][R4.64], R8 ;  /* 0x0000000804007986 */ /* 0x001fe2000c101d06 */
[----:B------:R-:W-:Y:S05]  /*0e70*/  EXIT ;  /* 0x000000000000794d */ /* 0x000fea0003800000 */
.L_x_0:
[----:B------:R-:W-:-:S00]  /*0e80*/  BRA `(.L_x_0) ;  /* 0xfffffffc00fc7947 */ /* 0x000fc0000383ffff */
[----:B------:R-:W-:-:S00]  /*0e90*/  NOP ;  /* 0x0000000000007918 */ /* 0x000fc00000000000 */
        /* <DEDUP_REMOVED lines=14> */
.L_x_1:


//--------------------- .nv.shared.triton_poi_fused__to_copy__unsafe_index_add_arange_clamp_mul_sub_1 --------------------------
	.section	.nv.shared.triton_poi_fused__to_copy__unsafe_index_add_arange_clamp_mul_sub_1,"aw",@nobits
	.sectionflags	@""
	.align	16
	.zero		1024


//--------------------- .nv.constant0.triton_poi_fused__to_copy__unsafe_index_add_arange_clamp_mul_sub_1 --------------------------
	.section	.nv.constant0.triton_poi_fused__to_copy__unsafe_index_add_arange_clamp_mul_sub_1,"a",@progbits
	.sectionflags	@""
	.align	4
.nv.constant0.triton_poi_fused__to_copy__unsafe_index_add_arange_clamp_mul_sub_1:
	.zero		552
